//
// Generated by NVIDIA NVVM Compiler
//
// Compiler Build ID: CL-36424714
// Cuda compilation tools, release 13.0, V13.0.88
// Based on NVVM 20.0.0
//

.version 9.0
.target sm_100
.address_size 64

	// .globl	_Z11compMatchesPcS_iiiiPi
.extern .func  (.param .b32 func_retval0) vprintf
(
	.param .b64 vprintf_param_0,
	.param .b64 vprintf_param_1
)
;
.extern .func  (.param .b64 func_retval0) malloc
(
	.param .b64 malloc_param_0
)
;
.global .align 1 .b8 $str[15] = {99, 117, 100, 97, 32, 115, 116, 97, 114, 116, 101, 100, 32, 10};

.visible .entry _Z11compMatchesPcS_iiiiPi(
	.param .u64 .ptr .align 1 _Z11compMatchesPcS_iiiiPi_param_0,
	.param .u64 .ptr .align 1 _Z11compMatchesPcS_iiiiPi_param_1,
	.param .u32 _Z11compMatchesPcS_iiiiPi_param_2,
	.param .u32 _Z11compMatchesPcS_iiiiPi_param_3,
	.param .u32 _Z11compMatchesPcS_iiiiPi_param_4,
	.param .u32 _Z11compMatchesPcS_iiiiPi_param_5,
	.param .u64 .ptr .align 1 _Z11compMatchesPcS_iiiiPi_param_6
)
{
	.reg .pred 	%p<42>;
	.reg .b16 	%rs<29>;
	.reg .b32 	%r<191>;
	.reg .b64 	%rd<49>;

	ld.param.u64 	%rd15, [_Z11compMatchesPcS_iiiiPi_param_0];
	ld.param.u64 	%rd14, [_Z11compMatchesPcS_iiiiPi_param_1];
	ld.param.u32 	%r65, [_Z11compMatchesPcS_iiiiPi_param_2];
	ld.param.u32 	%r66, [_Z11compMatchesPcS_iiiiPi_param_3];
	ld.param.u64 	%rd16, [_Z11compMatchesPcS_iiiiPi_param_6];
	cvta.to.global.u64 	%rd1, %rd15;
	cvta.to.global.u64 	%rd17, %rd16;
	mov.u32 	%r69, %tid.x;
	mov.u32 	%r70, %ctaid.x;
	mov.u32 	%r1, %ntid.x;
	mad.lo.s32 	%r172, %r70, %r1, %r69;
	mul.wide.s32 	%rd18, %r172, 4;
	add.s64 	%rd2, %rd17, %rd18;
	mov.b32 	%r71, 0;
	st.global.u32 	[%rd2], %r71;
	setp.ne.s32 	%p1, %r172, 0;
	@%p1 bra 	$L__BB0_2;
	mov.u64 	%rd19, $str;
	cvta.global.u64 	%rd20, %rd19;
	{ // callseq 0, 0
	.param .b64 param0;
	st.param.b64 	[param0], %rd20;
	.param .b64 param1;
	st.param.b64 	[param1], 0;
	.param .b32 retval0;
	call.uni (retval0), 
	vprintf, 
	(
	param0, 
	param1
	);
	ld.param.b32 	%r72, [retval0];
	} // callseq 0
$L__BB0_2:
	setp.ge.s32 	%p2, %r172, %r65;
	@%p2 bra 	$L__BB0_52;
	ld.param.u32 	%r168, [_Z11compMatchesPcS_iiiiPi_param_4];
	mov.u32 	%r74, %nctaid.x;
	mul.lo.s32 	%r3, %r74, %r1;
	mul.wide.s32 	%rd21, %r168, 4;
	add.s64 	%rd22, %rd21, 4;
	{ // callseq 1, 0
	.param .b64 param0;
	st.param.b64 	[param0], %rd22;
	.param .b64 retval0;
	call.uni (retval0), 
	malloc, 
	(
	param0
	);
	ld.param.b64 	%rd23, [retval0];
	} // callseq 1
	sub.s32 	%r171, %r66, %r172;
	cvta.to.global.u64 	%rd4, %rd14;
$L__BB0_4:
	ld.param.u32 	%r169, [_Z11compMatchesPcS_iiiiPi_param_4];
	min.s32 	%r75, %r169, %r171;
	add.s32 	%r76, %r75, 1;
	max.u32 	%r7, %r76, 2;
	add.s32 	%r8, %r7, -1;
	add.s32 	%r9, %r7, -2;
	sub.s32 	%r77, %r66, %r172;
	min.s32 	%r10, %r77, %r169;
	setp.eq.s32 	%p3, %r10, 0;
	@%p3 bra 	$L__BB0_49;
	setp.lt.u32 	%p4, %r9, 15;
	mov.b32 	%r174, 1;
	@%p4 bra 	$L__BB0_9;
	add.s64 	%rd48, %rd23, 32;
	and.b32  	%r11, %r8, -16;
	mov.b32 	%r176, 0;
$L__BB0_7:
	.pragma "nounroll";
	add.s32 	%r80, %r176, 1;
	st.u32 	[%rd48+-28], %r80;
	add.s32 	%r81, %r176, 2;
	st.u32 	[%rd48+-24], %r81;
	add.s32 	%r82, %r176, 3;
	st.u32 	[%rd48+-20], %r82;
	add.s32 	%r83, %r176, 4;
	st.u32 	[%rd48+-16], %r83;
	add.s32 	%r84, %r176, 5;
	st.u32 	[%rd48+-12], %r84;
	add.s32 	%r85, %r176, 6;
	st.u32 	[%rd48+-8], %r85;
	add.s32 	%r86, %r176, 7;
	st.u32 	[%rd48+-4], %r86;
	add.s32 	%r87, %r176, 8;
	st.u32 	[%rd48], %r87;
	add.s32 	%r88, %r176, 9;
	st.u32 	[%rd48+4], %r88;
	add.s32 	%r89, %r176, 10;
	st.u32 	[%rd48+8], %r89;
	add.s32 	%r90, %r176, 11;
	st.u32 	[%rd48+12], %r90;
	add.s32 	%r91, %r176, 12;
	st.u32 	[%rd48+16], %r91;
	add.s32 	%r92, %r176, 13;
	st.u32 	[%rd48+20], %r92;
	add.s32 	%r93, %r176, 14;
	st.u32 	[%rd48+24], %r93;
	add.s32 	%r94, %r176, 15;
	st.u32 	[%rd48+28], %r94;
	add.s32 	%r176, %r176, 16;
	st.u32 	[%rd48+32], %r176;
	add.s64 	%rd48, %rd48, 64;
	setp.eq.s32 	%p5, %r176, %r11;
	@%p5 bra 	$L__BB0_8;
	bra.uni 	$L__BB0_7;
$L__BB0_8:
	add.s32 	%r174, %r176, 1;
$L__BB0_9:
	and.b32  	%r95, %r8, 15;
	setp.eq.s32 	%p6, %r95, 0;
	@%p6 bra 	$L__BB0_19;
	add.s32 	%r14, %r7, 15;
	and.b32  	%r96, %r14, 15;
	add.s32 	%r97, %r96, -1;
	setp.lt.u32 	%p7, %r97, 7;
	@%p7 bra 	$L__BB0_12;
	mul.wide.u32 	%rd24, %r174, 4;
	add.s64 	%rd25, %rd23, %rd24;
	st.u32 	[%rd25], %r174;
	add.s32 	%r98, %r174, 1;
	st.u32 	[%rd25+4], %r98;
	add.s32 	%r99, %r174, 2;
	st.u32 	[%rd25+8], %r99;
	add.s32 	%r100, %r174, 3;
	st.u32 	[%rd25+12], %r100;
	add.s32 	%r101, %r174, 4;
	st.u32 	[%rd25+16], %r101;
	add.s32 	%r102, %r174, 5;
	st.u32 	[%rd25+20], %r102;
	add.s32 	%r103, %r174, 6;
	st.u32 	[%rd25+24], %r103;
	add.s32 	%r104, %r174, 7;
	st.u32 	[%rd25+28], %r104;
	add.s32 	%r174, %r174, 8;
$L__BB0_12:
	and.b32  	%r105, %r14, 7;
	setp.eq.s32 	%p8, %r105, 0;
	@%p8 bra 	$L__BB0_19;
	add.s32 	%r106, %r7, 7;
	and.b32  	%r17, %r106, 3;
	and.b32  	%r107, %r106, 7;
	add.s32 	%r108, %r107, -1;
	setp.lt.u32 	%p9, %r108, 3;
	@%p9 bra 	$L__BB0_15;
	mul.wide.u32 	%rd26, %r174, 4;
	add.s64 	%rd27, %rd23, %rd26;
	st.u32 	[%rd27], %r174;
	add.s32 	%r109, %r174, 1;
	st.u32 	[%rd27+4], %r109;
	add.s32 	%r110, %r174, 2;
	st.u32 	[%rd27+8], %r110;
	add.s32 	%r111, %r174, 3;
	st.u32 	[%rd27+12], %r111;
	add.s32 	%r174, %r174, 4;
$L__BB0_15:
	setp.eq.s32 	%p10, %r17, 0;
	@%p10 bra 	$L__BB0_19;
	mul.wide.u32 	%rd28, %r174, 4;
	add.s64 	%rd6, %rd23, %rd28;
	st.u32 	[%rd6], %r174;
	setp.eq.s32 	%p11, %r17, 1;
	@%p11 bra 	$L__BB0_19;
	add.s32 	%r112, %r174, 1;
	st.u32 	[%rd6+4], %r112;
	setp.eq.s32 	%p12, %r17, 2;
	@%p12 bra 	$L__BB0_19;
	add.s32 	%r113, %r174, 2;
	st.u32 	[%rd6+8], %r113;
$L__BB0_19:
	and.b32  	%r20, %r8, 3;
	and.b32  	%r21, %r8, -4;
	mov.b32 	%r177, 1;
$L__BB0_20:
	add.s32 	%r116, %r7, -2;
	setp.lt.u32 	%p13, %r116, 3;
	st.u32 	[%rd23], %r177;
	add.s32 	%r179, %r177, -1;
	add.s32 	%r117, %r179, %r172;
	cvt.u64.u32 	%rd29, %r117;
	add.s64 	%rd9, %rd4, %rd29;
	mov.b32 	%r187, 1;
	mov.u32 	%r178, %r177;
	@%p13 bra 	$L__BB0_35;
	mov.b32 	%r180, 1;
	mov.u32 	%r178, %r177;
$L__BB0_22:
	mul.wide.u32 	%rd30, %r180, 4;
	add.s64 	%rd10, %rd23, %rd30;
	ld.u32 	%r29, [%rd10];
	add.s32 	%r119, %r180, -1;
	cvt.u64.u32 	%rd31, %r119;
	setp.ge.s32 	%p14, %r29, %r178;
	add.s64 	%rd11, %rd1, %rd31;
	@%p14 bra 	$L__BB0_24;
	add.s32 	%r123, %r29, 1;
	ld.global.u8 	%rs3, [%rd11];
	ld.global.u8 	%rs4, [%rd9];
	setp.ne.s16 	%p16, %rs3, %rs4;
	selp.u32 	%r124, 1, 0, %p16;
	add.s32 	%r125, %r179, %r124;
	min.u32 	%r181, %r123, %r125;
	bra.uni 	$L__BB0_25;
$L__BB0_24:
	add.s32 	%r120, %r178, 1;
	ld.global.u8 	%rs1, [%rd11];
	ld.global.u8 	%rs2, [%rd9];
	setp.ne.s16 	%p15, %rs1, %rs2;
	selp.u32 	%r121, 1, 0, %p15;
	add.s32 	%r122, %r179, %r121;
	min.u32 	%r181, %r120, %r122;
$L__BB0_25:
	st.u32 	[%rd10], %r181;
	ld.u32 	%r33, [%rd10+4];
	setp.lt.s32 	%p17, %r33, %r181;
	@%p17 bra 	$L__BB0_27;
	add.s32 	%r126, %r181, 1;
	ld.global.u8 	%rs5, [%rd11+1];
	ld.global.u8 	%rs6, [%rd9];
	setp.ne.s16 	%p18, %rs5, %rs6;
	selp.u32 	%r127, 1, 0, %p18;
	add.s32 	%r128, %r29, %r127;
	min.u32 	%r182, %r126, %r128;
	bra.uni 	$L__BB0_28;
$L__BB0_27:
	add.s32 	%r129, %r33, 1;
	ld.global.u8 	%rs7, [%rd11+1];
	ld.global.u8 	%rs8, [%rd9];
	setp.ne.s16 	%p19, %rs7, %rs8;
	selp.u32 	%r130, 1, 0, %p19;
	add.s32 	%r131, %r29, %r130;
	min.u32 	%r182, %r129, %r131;
$L__BB0_28:
	st.u32 	[%rd10+4], %r182;
	ld.u32 	%r37, [%rd10+8];
	setp.lt.s32 	%p20, %r37, %r182;
	@%p20 bra 	$L__BB0_30;
	add.s32 	%r132, %r182, 1;
	ld.global.u8 	%rs9, [%rd11+2];
	ld.global.u8 	%rs10, [%rd9];
	setp.ne.s16 	%p21, %rs9, %rs10;
	selp.u32 	%r133, 1, 0, %p21;
	add.s32 	%r134, %r33, %r133;
	min.u32 	%r183, %r132, %r134;
	bra.uni 	$L__BB0_31;
$L__BB0_30:
	add.s32 	%r135, %r37, 1;
	ld.global.u8 	%rs11, [%rd11+2];
	ld.global.u8 	%rs12, [%rd9];
	setp.ne.s16 	%p22, %rs11, %rs12;
	selp.u32 	%r136, 1, 0, %p22;
	add.s32 	%r137, %r33, %r136;
	min.u32 	%r183, %r135, %r137;
$L__BB0_31:
	st.u32 	[%rd10+8], %r183;
	ld.u32 	%r179, [%rd10+12];
	setp.lt.s32 	%p23, %r179, %r183;
	@%p23 bra 	$L__BB0_33;
	add.s32 	%r138, %r183, 1;
	ld.global.u8 	%rs13, [%rd11+3];
	ld.global.u8 	%rs14, [%rd9];
	setp.ne.s16 	%p24, %rs13, %rs14;
	selp.u32 	%r139, 1, 0, %p24;
	add.s32 	%r140, %r37, %r139;
	min.u32 	%r178, %r138, %r140;
	bra.uni 	$L__BB0_34;
$L__BB0_33:
	add.s32 	%r141, %r179, 1;
	ld.global.u8 	%rs15, [%rd11+3];
	ld.global.u8 	%rs16, [%rd9];
	setp.ne.s16 	%p25, %rs15, %rs16;
	selp.u32 	%r142, 1, 0, %p25;
	add.s32 	%r143, %r37, %r142;
	min.u32 	%r178, %r141, %r143;
$L__BB0_34:
	st.u32 	[%rd10+12], %r178;
	add.s32 	%r187, %r180, 4;
	add.s32 	%r144, %r180, 3;
	setp.ne.s32 	%p26, %r144, %r21;
	mov.u32 	%r180, %r187;
	@%p26 bra 	$L__BB0_22;
$L__BB0_35:
	setp.eq.s32 	%p27, %r20, 0;
	@%p27 bra 	$L__BB0_48;
	mul.wide.u32 	%rd32, %r187, 4;
	add.s64 	%rd12, %rd23, %rd32;
	ld.u32 	%r49, [%rd12];
	setp.lt.s32 	%p28, %r49, %r178;
	@%p28 bra 	$L__BB0_38;
	add.s32 	%r145, %r187, -1;
	cvt.u64.u32 	%rd33, %r145;
	add.s32 	%r146, %r178, 1;
	add.s64 	%rd34, %rd1, %rd33;
	ld.global.u8 	%rs17, [%rd34];
	ld.global.u8 	%rs18, [%rd9];
	setp.ne.s16 	%p29, %rs17, %rs18;
	selp.u32 	%r147, 1, 0, %p29;
	add.s32 	%r148, %r179, %r147;
	min.u32 	%r188, %r146, %r148;
	bra.uni 	$L__BB0_39;
$L__BB0_38:
	add.s32 	%r149, %r187, -1;
	cvt.u64.u32 	%rd35, %r149;
	add.s32 	%r150, %r49, 1;
	add.s64 	%rd36, %rd1, %rd35;
	ld.global.u8 	%rs19, [%rd36];
	ld.global.u8 	%rs20, [%rd9];
	setp.ne.s16 	%p30, %rs19, %rs20;
	selp.u32 	%r151, 1, 0, %p30;
	add.s32 	%r152, %r179, %r151;
	min.u32 	%r188, %r150, %r152;
$L__BB0_39:
	setp.eq.s32 	%p31, %r20, 1;
	st.u32 	[%rd12], %r188;
	@%p31 bra 	$L__BB0_48;
	add.s32 	%r53, %r187, 1;
	mul.wide.u32 	%rd37, %r53, 4;
	add.s64 	%rd13, %rd23, %rd37;
	ld.u32 	%r54, [%rd13];
	setp.lt.s32 	%p32, %r54, %r188;
	@%p32 bra 	$L__BB0_42;
	cvt.u64.u32 	%rd38, %r187;
	add.s32 	%r153, %r188, 1;
	add.s64 	%rd39, %rd1, %rd38;
	ld.global.u8 	%rs21, [%rd39];
	ld.global.u8 	%rs22, [%rd9];
	setp.ne.s16 	%p33, %rs21, %rs22;
	selp.u32 	%r154, 1, 0, %p33;
	add.s32 	%r155, %r49, %r154;
	min.u32 	%r189, %r153, %r155;
	bra.uni 	$L__BB0_43;
$L__BB0_42:
	cvt.u64.u32 	%rd40, %r187;
	add.s32 	%r156, %r54, 1;
	add.s64 	%rd41, %rd1, %rd40;
	ld.global.u8 	%rs23, [%rd41];
	ld.global.u8 	%rs24, [%rd9];
	setp.ne.s16 	%p34, %rs23, %rs24;
	selp.u32 	%r157, 1, 0, %p34;
	add.s32 	%r158, %r49, %r157;
	min.u32 	%r189, %r156, %r158;
$L__BB0_43:
	setp.eq.s32 	%p35, %r20, 2;
	st.u32 	[%rd13], %r189;
	@%p35 bra 	$L__BB0_48;
	ld.u32 	%r58, [%rd12+8];
	setp.lt.s32 	%p36, %r58, %r189;
	@%p36 bra 	$L__BB0_46;
	cvt.u64.u32 	%rd42, %r53;
	add.s32 	%r159, %r189, 1;
	add.s64 	%rd43, %rd1, %rd42;
	ld.global.u8 	%rs25, [%rd43];
	ld.global.u8 	%rs26, [%rd9];
	setp.ne.s16 	%p37, %rs25, %rs26;
	selp.u32 	%r160, 1, 0, %p37;
	add.s32 	%r161, %r54, %r160;
	min.u32 	%r190, %r159, %r161;
	bra.uni 	$L__BB0_47;
$L__BB0_46:
	cvt.u64.u32 	%rd44, %r53;
	add.s32 	%r162, %r58, 1;
	add.s64 	%rd45, %rd1, %rd44;
	ld.global.u8 	%rs27, [%rd45];
	ld.global.u8 	%rs28, [%rd9];
	setp.ne.s16 	%p38, %rs27, %rs28;
	selp.u32 	%r163, 1, 0, %p38;
	add.s32 	%r164, %r54, %r163;
	min.u32 	%r190, %r162, %r164;
$L__BB0_47:
	st.u32 	[%rd12+8], %r190;
$L__BB0_48:
	add.s32 	%r177, %r177, 1;
	setp.ne.s32 	%p39, %r177, %r7;
	@%p39 bra 	$L__BB0_20;
$L__BB0_49:
	ld.param.u32 	%r170, [_Z11compMatchesPcS_iiiiPi_param_5];
	mul.wide.s32 	%rd46, %r10, 4;
	add.s64 	%rd47, %rd23, %rd46;
	ld.u32 	%r165, [%rd47];
	setp.gt.s32 	%p40, %r165, %r170;
	@%p40 bra 	$L__BB0_51;
	ld.global.u32 	%r166, [%rd2];
	add.s32 	%r167, %r166, 1;
	st.global.u32 	[%rd2], %r167;
$L__BB0_51:
	add.s32 	%r172, %r172, %r3;
	setp.lt.s32 	%p41, %r172, %r65;
	sub.s32 	%r171, %r171, %r3;
	@%p41 bra 	$L__BB0_4;
$L__BB0_52:
	ret;

}


// ===== COMPILED SASS (sm_100) =====

	.target	sm_100

	.elftype	@"ET_EXEC"


//--------------------- .note.nv.tkinfo           --------------------------
	.section	.note.nv.tkinfo,"",@"SHT_NOTE"
	.sectionflags	@"SHF_NOTE_NV_TKINFO"
	.tkinfo
        /*0018*/ 	.word	0x00000002
        /*0030*/ 	.string	""
        /*0030*/ 	.string	"ptxas"
        /*0030*/ 	.string	"Cuda compilation tools, release 13.0, V13.0.88"
        /*0030*/ 	.string	"Build cuda_13.0.r13.0/compiler.36424714_0"
        /*0030*/ 	.string	"-arch sm_100 -m 64 "



//--------------------- .note.nv.cuinfo           --------------------------
	.section	.note.nv.cuinfo,"",@"SHT_NOTE"
	.sectionflags	@"SHF_NOTE_NV_CUINFO"
        /*0018*/ 	.short	0x0002
        /*001a*/ 	.short	0x0064
        /*001c*/ 	.short	0x0082
	.zero		2


//--------------------- .nv.info                  --------------------------
	.section	.nv.info,"",@"SHT_CUDA_INFO"
	.align	4


	//----- nvinfo : EIATTR_REGCOUNT
	.align		4
        /*0000*/ 	.byte	0x04, 0x2f
        /*0002*/ 	.short	(.L_2 - .L_1)
	.align		4
.L_1:
        /*0004*/ 	.word	index@(_Z11compMatchesPcS_iiiiPi)
        /*0008*/ 	.word	0x00000020


	//----- nvinfo : EIATTR_FRAME_SIZE
	.align		4
.L_2:
        /*000c*/ 	.byte	0x04, 0x11
        /*000e*/ 	.short	(.L_4 - .L_3)
	.align		4
.L_3:
        /*0010*/ 	.word	index@(_Z11compMatchesPcS_iiiiPi)
        /*0014*/ 	.word	0x00000000


	//----- nvinfo : EIATTR_MIN_STACK_SIZE
	.align		4
.L_4:
        /*0018*/ 	.byte	0x04, 0x12
        /*001a*/ 	.short	(.L_6 - .L_5)
	.align		4
.L_5:
        /*001c*/ 	.word	index@(_Z11compMatchesPcS_iiiiPi)
        /*0020*/ 	.word	0x00000000
.L_6:


//--------------------- .nv.compat                --------------------------
	.section	.nv.compat,"",@"SHT_CUDA_COMPAT_INFO"
	.align	4
        /*0000*/ 	.byte	0x02, 0x09, 0x00, 0x00, 0x02, 0x02, 0x01, 0x00, 0x02, 0x05, 0x05, 0x00, 0x03, 0x07, 0x01, 0x01
        /*0010*/ 	.byte	0x02, 0x03, 0x00, 0x00, 0x02, 0x06, 0x01, 0x00, 0x04, 0x0b, 0x08, 0x00, 0x09, 0x00, 0x00, 0x00
        /*0020*/ 	.byte	0x00, 0x00, 0x00, 0x00


//--------------------- .nv.info._Z11compMatchesPcS_iiiiPi --------------------------
	.section	.nv.info._Z11compMatchesPcS_iiiiPi,"",@"SHT_CUDA_INFO"
	.sectionflags	@""
	.align	4


	//----- nvinfo : EIATTR_CUDA_API_VERSION
	.align		4
        /*0000*/ 	.byte	0x04, 0x37
        /*0002*/ 	.short	(.L_8 - .L_7)
.L_7:
        /*0004*/ 	.word	0x00000082


	//----- nvinfo : EIATTR_KPARAM_INFO
	.align		4
.L_8:
        /*0008*/ 	.byte	0x04, 0x17
        /*000a*/ 	.short	(.L_10 - .L_9)
.L_9:
        /*000c*/ 	.word	0x00000000
        /*0010*/ 	.short	0x0006
        /*0012*/ 	.short	0x0020
        /*0014*/ 	.byte	0x00, 0xf5, 0x21, 0x00


	//----- nvinfo : EIATTR_KPARAM_INFO
	.align		4
.L_10:
        /*0018*/ 	.byte	0x04, 0x17
        /*001a*/ 	.short	(.L_12 - .L_11)
.L_11:
        /*001c*/ 	.word	0x00000000
        /*0020*/ 	.short	0x0005
        /*0022*/ 	.short	0x001c
        /*0024*/ 	.byte	0x00, 0xf0, 0x11, 0x00


	//----- nvinfo : EIATTR_KPARAM_INFO
	.align		4
.L_12:
        /*0028*/ 	.byte	0x04, 0x17
        /*002a*/ 	.short	(.L_14 - .L_13)
.L_13:
        /*002c*/ 	.word	0x00000000
        /*0030*/ 	.short	0x0004
        /*0032*/ 	.short	0x0018
        /*0034*/ 	.byte	0x00, 0xf0, 0x11, 0x00


	//----- nvinfo : EIATTR_KPARAM_INFO
	.align		4
.L_14:
        /*0038*/ 	.byte	0x04, 0x17
        /*003a*/ 	.short	(.L_16 - .L_15)
.L_15:
        /*003c*/ 	.word	0x00000000
        /*0040*/ 	.short	0x0003
        /*0042*/ 	.short	0x0014
        /*0044*/ 	.byte	0x00, 0xf0, 0x11, 0x00


	//----- nvinfo : EIATTR_KPARAM_INFO
	.align		4
.L_16:
        /*0048*/ 	.byte	0x04, 0x17
        /*004a*/ 	.short	(.L_18 - .L_17)
.L_17:
        /*004c*/ 	.word	0x00000000
        /*0050*/ 	.short	0x0002
        /*0052*/ 	.short	0x0010
        /*0054*/ 	.byte	0x00, 0xf0, 0x11, 0x00


	//----- nvinfo : EIATTR_KPARAM_INFO
	.align		4
.L_18:
        /*0058*/ 	.byte	0x04, 0x17
        /*005a*/ 	.short	(.L_20 - .L_19)
.L_19:
        /*005c*/ 	.word	0x00000000
        /*0060*/ 	.short	0x0001
        /*0062*/ 	.short	0x0008
        /*0064*/ 	.byte	0x00, 0xf5, 0x21, 0x00


	//----- nvinfo : EIATTR_KPARAM_INFO
	.align		4
.L_20:
        /*0068*/ 	.byte	0x04, 0x17
        /*006a*/ 	.short	(.L_22 - .L_21)
.L_21:
        /*006c*/ 	.word	0x00000000
        /*0070*/ 	.short	0x0000
        /*0072*/ 	.short	0x0000
        /*0074*/ 	.byte	0x00, 0xf5, 0x21, 0x00


	//----- nvinfo : EIATTR_SPARSE_MMA_MASK
	.align		4
.L_22:
        /*0078*/ 	.byte	0x03, 0x50
        /*007a*/ 	.short	0x0000


	//----- nvinfo : EIATTR_MAXREG_COUNT
	.align		4
        /*007c*/ 	.byte	0x03, 0x1b
        /*007e*/ 	.short	0x00ff


	//----- nvinfo : EIATTR_EXTERNS
	.align		4
        /*0080*/ 	.byte	0x04, 0x0f
        /*0082*/ 	.short	(.L_24 - .L_23)


	//   ....[0]....
	.align		4
.L_23:
        /*0084*/ 	.word	index@(vprintf)


	//   ....[1]....
	.align		4
        /*0088*/ 	.word	index@(malloc)


	//----- nvinfo : EIATTR_MERCURY_ISA_VERSION
	.align		4
.L_24:
        /*008c*/ 	.byte	0x03, 0x5f
        /*008e*/ 	.short	0x0101


	//----- nvinfo : EIATTR_VRC_CTA_INIT_COUNT
	.align		4
        /*0090*/ 	.byte	0x02, 0x4a
	.zero		1
	.zero		1


	//----- nvinfo : EIATTR_SYSCALL_OFFSETS
	.align		4
        /*0094*/ 	.byte	0x04, 0x46
        /*0096*/ 	.short	(.L_26 - .L_25)


	//   ....[0]....
.L_25:
        /*0098*/ 	.word	0x00000130


	//   ....[1]....
        /*009c*/ 	.word	0x00000260


	//----- nvinfo : EIATTR_EXIT_INSTR_OFFSETS
	.align		4
.L_26:
        /*00a0*/ 	.byte	0x04, 0x1c
        /*00a2*/ 	.short	(.L_28 - .L_27)


	//   ....[0]....
.L_27:
        /*00a4*/ 	.word	0x00000170


	//   ....[1]....
        /*00a8*/ 	.word	0x000014a0


	//----- nvinfo : EIATTR_CRS_STACK_SIZE
	.align		4
.L_28:
        /*00ac*/ 	.byte	0x04, 0x1e
        /*00ae*/ 	.short	(.L_30 - .L_29)
.L_29:
        /*00b0*/ 	.word	0x00000000


	//----- nvinfo : EIATTR_CBANK_PARAM_SIZE
	.align		4
.L_30:
        /*00b4*/ 	.byte	0x03, 0x19
        /*00b6*/ 	.short	0x0028


	//----- nvinfo : EIATTR_PARAM_CBANK
	.align		4
        /*00b8*/ 	.byte	0x04, 0x0a
        /*00ba*/ 	.short	(.L_32 - .L_31)
	.align		4
.L_31:
        /*00bc*/ 	.word	index@(.nv.constant0._Z11compMatchesPcS_iiiiPi)
        /*00c0*/ 	.short	0x0380
        /*00c2*/ 	.short	0x0028


	//----- nvinfo : EIATTR_SW_WAR
	.align		4
.L_32:
        /*00c4*/ 	.byte	0x04, 0x36
        /*00c6*/ 	.short	(.L_34 - .L_33)
.L_33:
        /*00c8*/ 	.word	0x00000008
.L_34:


//--------------------- .nv.callgraph             --------------------------
	.section	.nv.callgraph,"",@"SHT_CUDA_CALLGRAPH"
	.align	4
	.sectionentsize	8
	.align		4
        /*0000*/ 	.word	0x00000000
	.align		4
        /*0004*/ 	.word	0xffffffff
	.align		4
        /*0008*/ 	.word	index@(_Z11compMatchesPcS_iiiiPi)
	.align		4
        /*000c*/ 	.word	index@(malloc)
	.align		4
        /*0010*/ 	.word	index@(_Z11compMatchesPcS_iiiiPi)
	.align		4
        /*0014*/ 	.word	index@(vprintf)
	.align		4
        /*0018*/ 	.word	0x00000000
	.align		4
        /*001c*/ 	.word	0xfffffffe
	.align		4
        /*0020*/ 	.word	0x00000000
	.align		4
        /*0024*/ 	.word	0xfffffffd
	.align		4
        /*0028*/ 	.word	0x00000000
	.align		4
        /*002c*/ 	.word	0xfffffffc


//--------------------- .nv.constant4             --------------------------
	.section	.nv.constant4,"a",@progbits
	.align	8
	.align		8
.nv.constant4:
        /*0000*/ 	.dword	vprintf
	.align		8
        /*0008*/ 	.dword	malloc
	.align		8
        /*0010*/ 	.dword	$str


//--------------------- .text._Z11compMatchesPcS_iiiiPi --------------------------
	.section	.text._Z11compMatchesPcS_iiiiPi,"ax",@progbits
	.align	128
        .global         _Z11compMatchesPcS_iiiiPi
        .type           _Z11compMatchesPcS_iiiiPi,@function
        .size           _Z11compMatchesPcS_iiiiPi,(.L_x_24 - _Z11compMatchesPcS_iiiiPi)
        .other          _Z11compMatchesPcS_iiiiPi,@"STO_CUDA_ENTRY STV_DEFAULT"
_Z11compMatchesPcS_iiiiPi:
.text._Z11compMatchesPcS_iiiiPi:
[----:B------:R-:W0:Y:S01]  /*0000*/  LDC R1, c[0x0][0x37c] ;  /* 0x0000df00ff017b82 */ /* 0x000e220000000800 */
[----:B------:R-:W1:Y:S07]  /*0010*/  S2R R18, SR_TID.X ;  /* 0x0000000000127919 */ /* 0x000e6e0000002100 */
[----:B------:R-:W1:Y:S01]  /*0020*/  S2UR UR4, SR_CTAID.X ;  /* 0x00000000000479c3 */ /* 0x000e620000002500 */
[----:B------:R-:W2:Y:S01]  /*0030*/  LDCU.64 UR36, c[0x0][0x358] ;  /* 0x00006b00ff2477ac */ /* 0x000ea20008000a00 */
[----:B------:R-:W-:Y:S06]  /*0040*/  BSSY.RECONVERGENT B6, `(.L_x_0) ;  /* 0x0000010000067945 */ /* 0x000fec0003800200 */
[----:B------:R-:W1:Y:S08]  /*0050*/  LDC R19, c[0x0][0x360] ;  /* 0x0000d800ff137b82 */ /* 0x000e700000000800 */
[----:B------:R-:W3:Y:S01]  /*0060*/  LDC.64 R16, c[0x0][0x3a0] ;  /* 0x0000e800ff107b82 */ /* 0x000ee20000000a00 */
[----:B-1----:R-:W-:-:S05]  /*0070*/  IMAD R18, R19, UR4, R18 ;  /* 0x0000000413127c24 */ /* 0x002fca000f8e0212 */
[C---:B------:R-:W-:Y:S01]  /*0080*/  ISETP.NE.AND P0, PT, R18.reuse, RZ, PT ;  /* 0x000000ff1200720c */ /* 0x040fe20003f05270 */
[----:B---3--:R-:W-:-:S05]  /*0090*/  IMAD.WIDE R16, R18, 0x4, R16 ;  /* 0x0000000412107825 */ /* 0x008fca00078e0210 */
[----:B--2---:R1:W-:Y:S07]  /*00a0*/  STG.E desc[UR36][R16.64], RZ ;  /* 0x000000ff10007986 */ /* 0x0043ee000c101924 */
[----:B0-----:R-:W-:Y:S05]  /*00b0*/  @P0 BRA `(.L_x_1) ;  /* 0x0000000000200947 */ /* 0x001fea0003800000 */
[----:B------:R-:W-:Y:S01]  /*00c0*/  MOV R0, 0x0 ;  /* 0x0000000000007802 */ /* 0x000fe20000000f00 */
[----:B------:R-:W0:Y:S01]  /*00d0*/  LDCU.64 UR4, c[0x4][0x10] ;  /* 0x01000200ff0477ac */ /* 0x000e220008000a00 */
[----:B------:R-:W-:Y:S02]  /*00e0*/  CS2R R6, SRZ ;  /* 0x0000000000067805 */ /* 0x000fe4000001ff00 */
[----:B------:R2:W3:Y:S01]  /*00f0*/  LDC.64 R2, c[0x4][R0] ;  /* 0x0100000000027b82 */ /* 0x0004e20000000a00 */
[----:B0-----:R-:W-:Y:S02]  /*0100*/  IMAD.U32 R4, RZ, RZ, UR4 ;  /* 0x00000004ff047e24 */ /* 0x001fe4000f8e00ff */
[----:B--2---:R-:W-:-:S07]  /*0110*/  IMAD.U32 R5, RZ, RZ, UR5 ;  /* 0x00000005ff057e24 */ /* 0x004fce000f8e00ff */
[----:B------:R-:W-:-:S07]  /*0120*/  LEPC R20, `(.L_x_1) ;  /* 0x000000001014794e */ /* 0x000fce0000000000 */
[----:B-1-3--:R-:W-:Y:S05]  /*0130*/  CALL.ABS.NOINC R2 ;  /* 0x0000000002007343 */ /* 0x00afea0003c00000 */
.L_x_1:
[----:B------:R-:W-:Y:S05]  /*0140*/  BSYNC.RECONVERGENT B6 ;  /* 0x0000000000067941 */ /* 0x000fea0003800200 */
.L_x_0:
[----:B------:R-:W0:Y:S02]  /*0150*/  LDCU UR4, c[0x0][0x390] ;  /* 0x00007200ff0477ac */ /* 0x000e240008000800 */
[----:B0-----:R-:W-:-:S13]  /*0160*/  ISETP.GE.AND P0, PT, R18, UR4, PT ;  /* 0x0000000412007c0c */ /* 0x001fda000bf06270 */
[----:B------:R-:W-:Y:S05]  /*0170*/  @P0 EXIT ;  /* 0x000000000000094d */ /* 0x000fea0003800000 */
[----:B------:R-:W0:Y:S01]  /*0180*/  LDCU UR6, c[0x0][0x398] ;  /* 0x00007300ff0677ac */ /* 0x000e220008000800 */
[----:B------:R-:W-:Y:S01]  /*0190*/  MOV R0, 0x8 ;  /* 0x0000000800007802 */ /* 0x000fe20000000f00 */
[----:B------:R-:W2:Y:S03]  /*01a0*/  LDCU UR7, c[0x0][0x370] ;  /* 0x00006e00ff0777ac */ /* 0x000ea60008000800 */
[----:B------:R3:W4:Y:S01]  /*01b0*/  LDC.64 R2, c[0x4][R0] ;  /* 0x0100000000027b82 */ /* 0x0007220000000a00 */
[----:B------:R-:W-:Y:S01]  /*01c0*/  UMOV UR4, 0x4 ;  /* 0x0000000400047882 */ /* 0x000fe20000000000 */
[----:B------:R-:W-:Y:S02]  /*01d0*/  UMOV UR5, 0x0 ;  /* 0x0000000000057882 */ /* 0x000fe40000000000 */
[----:B0-----:R-:W-:Y:S01]  /*01e0*/  UIMAD.WIDE UR4, UR6, 0x4, UR4 ;  /* 0x00000004060478a5 */ /* 0x001fe2000f8e0204 */
[----:B--2---:R-:W-:-:S05]  /*01f0*/  IMAD R19, R19, UR7, RZ ;  /* 0x0000000713137c24 */ /* 0x004fca000f8e02ff */
[----:B------:R-:W-:Y:S01]  /*0200*/  MOV R7, UR5 ;  /* 0x0000000500077c02 */ /* 0x000fe20008000f00 */
[----:B------:R-:W-:Y:S02]  /*0210*/  IMAD.U32 R5, RZ, RZ, UR5 ;  /* 0x00000005ff057e24 */ /* 0x000fe4000f8e00ff */
[----:B------:R-:W-:Y:S02]  /*0220*/  IMAD.U32 R4, RZ, RZ, UR4 ;  /* 0x00000004ff047e24 */ /* 0x000fe4000f8e00ff */
[----:B------:R-:W-:Y:S02]  /*0230*/  IMAD.U32 R6, RZ, RZ, UR4 ;  /* 0x00000004ff067e24 */ /* 0x000fe4000f8e00ff */
[----:B---3--:R-:W-:-:S07]  /*0240*/  IMAD.MOV.U32 R5, RZ, RZ, R7 ;  /* 0x000000ffff057224 */ /* 0x008fce00078e0007 */
[----:B------:R-:W-:-:S07]  /*0250*/  LEPC R20, `(.L_x_2) ;  /* 0x000000001014794e */ /* 0x000fce0000000000 */
[----:B-1--4-:R-:W-:Y:S05]  /*0260*/  CALL.ABS.NOINC R2 ;  /* 0x0000000002007343 */ /* 0x012fea0003c00000 */
.L_x_2:
[----:B------:R-:W0:Y:S02]  /*0270*/  LDCU UR4, c[0x0][0x394] ;  /* 0x00007280ff0477ac */ /* 0x000e240008000800 */
[----:B0-----:R-:W-:-:S07]  /*0280*/  IADD3 R0, PT, PT, -R18, UR4, RZ ;  /* 0x0000000412007c10 */ /* 0x001fce000fffe1ff */
.L_x_22:
[----:B------:R-:W0:Y:S01]  /*0290*/  LDC R2, c[0x0][0x394] ;  /* 0x0000e500ff027b82 */ /* 0x000e220000000800 */
[----:B------:R-:W1:Y:S01]  /*02a0*/  LDCU UR4, c[0x0][0x398] ;  /* 0x00007300ff0477ac */ /* 0x000e620008000800 */
[----:B------:R-:W-:Y:S01]  /*02b0*/  IMAD.MOV R15, RZ, RZ, -R18 ;  /* 0x000000ffff0f7224 */ /* 0x000fe200078e0a12 */
[----:B------:R-:W-:Y:S01]  /*02c0*/  BSSY.RECONVERGENT B0, `(.L_x_3) ;  /* 0x0000111000007945 */ /* 0x000fe20003800200 */
[----:B------:R-:W-:Y:S01]  /*02d0*/  IMAD.MOV.U32 R3, RZ, RZ, 0x1 ;  /* 0x00000001ff037424 */ /* 0x000fe200078e00ff */
[----:B-1----:R-:W-:-:S04]  /*02e0*/  VIMNMX R14, PT, PT, R0, UR4, PT ;  /* 0x00000004000e7c48 */ /* 0x002fc8000bfe0100 */
[----:B------:R-:W-:Y:S02]  /*02f0*/  VIADDMNMX.U32 R14, R14, R3, 0x2, !PT ;  /* 0x000000020e0e7446 */ /* 0x000fe40007800003 */
[----:B0-----:R-:W-:-:S04]  /*0300*/  VIADDMNMX R15, R15, R2, UR4, PT ;  /* 0x000000040f0f7e46 */ /* 0x001fc8000b800102 */
[----:B------:R-:W-:-:S13]  /*0310*/  ISETP.NE.AND P0, PT, R15, RZ, PT ;  /* 0x000000ff0f00720c */ /* 0x000fda0003f05270 */
[----:B------:R-:W-:Y:S05]  /*0320*/  @!P0 BRA `(.L_x_4) ;  /* 0x0000001000288947 */ /* 0x000fea0003800000 */
[C---:B------:R-:W-:Y:S01]  /*0330*/  VIADD R2, R14.reuse, 0xfffffffe ;  /* 0xfffffffe0e027836 */ /* 0x040fe20000000000 */
[----:B------:R-:W-:Y:S01]  /*0340*/  BSSY.RECONVERGENT B1, `(.L_x_5) ;  /* 0x0000032000017945 */ /* 0x000fe20003800200 */
[----:B------:R-:W-:Y:S01]  /*0350*/  IADD3 R12, PT, PT, R14, -0x1, RZ ;  /* 0xffffffff0e0c7810 */ /* 0x000fe20007ffe0ff */
[----:B------:R-:W-:Y:S02]  /*0360*/  IMAD.MOV.U32 R7, RZ, RZ, 0x1 ;  /* 0x00000001ff077424 */ /* 0x000fe400078e00ff */
[----:B------:R-:W-:-:S13]  /*0370*/  ISETP.GE.U32.AND P0, PT, R2, 0xf, PT ;  /* 0x0000000f0200780c */ /* 0x000fda0003f06070 */
[----:B------:R-:W-:Y:S05]  /*0380*/  @!P0 BRA `(.L_x_6) ;  /* 0x0000000000b48947 */ /* 0x000fea0003800000 */
[----:B------:R-:W-:Y:S01]  /*0390*/  IADD3 R8, P0, PT, R4, 0x20, RZ ;  /* 0x0000002004087810 */ /* 0x000fe20007f1e0ff */
[----:B------:R-:W-:Y:S01]  /*03a0*/  BSSY.RECONVERGENT B2, `(.L_x_7) ;  /* 0x000002a000027945 */ /* 0x000fe20003800200 */
[----:B------:R-:W-:Y:S01]  /*03b0*/  LOP3.LUT R6, R12, 0xfffffff0, RZ, 0xc0, !PT ;  /* 0xfffffff00c067812 */ /* 0x000fe200078ec0ff */
[----:B------:R-:W-:Y:S02]  /*03c0*/  IMAD.MOV.U32 R7, RZ, RZ, RZ ;  /* 0x000000ffff077224 */ /* 0x000fe400078e00ff */
[----:B------:R-:W-:-:S08]  /*03d0*/  IMAD.X R25, RZ, RZ, R5, P0 ;  /* 0x000000ffff197224 */ /* 0x000fd000000e0605 */
.L_x_8:
[C---:B------:R-:W-:Y:S01]  /*03e0*/  VIADD R9, R7.reuse, 0x1 ;  /* 0x0000000107097836 */ /* 0x040fe20000000000 */
[----:B------:R-:W-:Y:S01]  /*03f0*/  MOV R2, R8 ;  /* 0x0000000800027202 */ /* 0x000fe20000000f00 */
[----:B------:R-:W-:Y:S01]  /*0400*/  IMAD.MOV.U32 R3, RZ, RZ, R25 ;  /* 0x000000ffff037224 */ /* 0x000fe200078e0019 */
[C---:B------:R-:W-:Y:S01]  /*0410*/  IADD3 R23, PT, PT, R7.reuse, 0x5, RZ ;  /* 0x0000000507177810 */ /* 0x040fe20007ffe0ff */
[C---:B------:R-:W-:Y:S01]  /*0420*/  VIADD R11, R7.reuse, 0x2 ;  /* 0x00000002070b7836 */ /* 0x040fe20000000000 */
[C---:B------:R-:W-:Y:S01]  /*0430*/  IADD3 R8, PT, PT, R7.reuse, 0xa, RZ ;  /* 0x0000000a07087810 */ /* 0x040fe20007ffe0ff */
[C---:B------:R-:W-:Y:S01]  /*0440*/  VIADD R13, R7.reuse, 0x3 ;  /* 0x00000003070d7836 */ /* 0x040fe20000000000 */
[----:B------:R0:W-:Y:S01]  /*0450*/  ST.E desc[UR36][R2.64+-0x1c], R9 ;  /* 0xffffe40902007985 */ /* 0x0001e2000c101924 */
[C---:B------:R-:W-:Y:S02]  /*0460*/  VIADD R21, R7.reuse, 0x4 ;  /* 0x0000000407157836 */ /* 0x040fe40000000000 */
[C---:B------:R-:W-:Y:S01]  /*0470*/  VIADD R25, R7.reuse, 0x6 ;  /* 0x0000000607197836 */ /* 0x040fe20000000000 */
[----:B------:R1:W-:Y:S01]  /*0480*/  ST.E desc[UR36][R2.64+-0x18], R11 ;  /* 0xffffe80b02007985 */ /* 0x0003e2000c101924 */
[----:B------:R-:W-:-:S02]  /*0490*/  VIADD R27, R7, 0x7 ;  /* 0x00000007071b7836 */ /* 0x000fc40000000000 */
[C---:B------:R-:W-:Y:S01]  /*04a0*/  VIADD R29, R7.reuse, 0x8 ;  /* 0x00000008071d7836 */ /* 0x040fe20000000000 */
[----:B------:R2:W-:Y:S01]  /*04b0*/  ST.E desc[UR36][R2.64+-0x14], R13 ;  /* 0xffffec0d02007985 */ /* 0x0005e2000c101924 */
[----:B------:R-:W-:-:S03]  /*04c0*/  VIADD R10, R7, 0xb ;  /* 0x0000000b070a7836 */ /* 0x000fc60000000000 */
[----:B------:R3:W-:Y:S01]  /*04d0*/  ST.E desc[UR36][R2.64+-0x10], R21 ;  /* 0xfffff01502007985 */ /* 0x0007e2000c101924 */
[----:B0-----:R-:W-:-:S03]  /*04e0*/  VIADD R9, R7, 0x9 ;  /* 0x0000000907097836 */ /* 0x001fc60000000000 */
[----:B------:R0:W-:Y:S01]  /*04f0*/  ST.E desc[UR36][R2.64+-0xc], R23 ;  /* 0xfffff41702007985 */ /* 0x0001e2000c101924 */
[C---:B-1----:R-:W-:Y:S02]  /*0500*/  VIADD R11, R7.reuse, 0xc ;  /* 0x0000000c070b7836 */ /* 0x042fe40000000000 */
[C---:B--2---:R-:W-:Y:S01]  /*0510*/  VIADD R13, R7.reuse, 0xd ;  /* 0x0000000d070d7836 */ /* 0x044fe20000000000 */
[----:B------:R-:W-:Y:S01]  /*0520*/  ST.E desc[UR36][R2.64+-0x4], R27 ;  /* 0xfffffc1b02007985 */ /* 0x000fe2000c101924 */
[----:B---3--:R-:W-:-:S03]  /*0530*/  VIADD R21, R7, 0xe ;  /* 0x0000000e07157836 */ /* 0x008fc60000000000 */
[----:B------:R-:W-:Y:S01]  /*0540*/  ST.E desc[UR36][R2.64], R29 ;  /* 0x0000001d02007985 */ /* 0x000fe2000c101924 */
[C---:B0-----:R-:W-:Y:S01]  /*0550*/  IADD3 R23, PT, PT, R7.reuse, 0xf, RZ ;  /* 0x0000000f07177810 */ /* 0x041fe20007ffe0ff */
[----:B------:R-:W-:Y:S02]  /*0560*/  VIADD R7, R7, 0x10 ;  /* 0x0000001007077836 */ /* 0x000fe40000000000 */
[----:B------:R-:W-:Y:S04]  /*0570*/  ST.E desc[UR36][R2.64+0x4], R9 ;  /* 0x0000040902007985 */ /* 0x000fe8000c101924 */
[----:B------:R-:W-:Y:S01]  /*0580*/  ST.E desc[UR36][R2.64+0xc], R10 ;  /* 0x00000c0a02007985 */ /* 0x000fe2000c101924 */
[----:B------:R-:W-:-:S03]  /*0590*/  ISETP.NE.AND P0, PT, R7, R6, PT ;  /* 0x000000060700720c */ /* 0x000fc60003f05270 */
[----:B------:R-:W-:Y:S04]  /*05a0*/  ST.E desc[UR36][R2.64+0x10], R11 ;  /* 0x0000100b02007985 */ /* 0x000fe8000c101924 */
[----:B------:R-:W-:Y:S04]  /*05b0*/  ST.E desc[UR36][R2.64+0x14], R13 ;  /* 0x0000140d02007985 */ /* 0x000fe8000c101924 */
[----:B------:R-:W-:Y:S04]  /*05c0*/  ST.E desc[UR36][R2.64+0x18], R21 ;  /* 0x0000181502007985 */ /* 0x000fe8000c101924 */
[----:B------:R-:W-:Y:S04]  /*05d0*/  ST.E desc[UR36][R2.64+0x1c], R23 ;  /* 0x00001c1702007985 */ /* 0x000fe8000c101924 */
[----:B------:R-:W-:Y:S04]  /*05e0*/  ST.E desc[UR36][R2.64+0x20], R7 ;  /* 0x0000200702007985 */ /* 0x000fe8000c101924 */
[----:B------:R0:W-:Y:S04]  /*05f0*/  ST.E desc[UR36][R2.64+0x8], R8 ;  /* 0x0000080802007985 */ /* 0x0001e8000c101924 */
[----:B------:R1:W-:Y:S01]  /*0600*/  ST.E desc[UR36][R2.64+-0x8], R25 ;  /* 0xfffff81902007985 */ /* 0x0003e2000c101924 */
[----:B0-----:R-:W-:-:S05]  /*0610*/  IADD3 R8, P1, PT, R2, 0x40, RZ ;  /* 0x0000004002087810 */ /* 0x001fca0007f3e0ff */
[----:B-1----:R-:W-:Y:S01]  /*0620*/  IMAD.X R25, RZ, RZ, R3, P1 ;  /* 0x000000ffff197224 */ /* 0x002fe200008e0603 */
[----:B------:R-:W-:Y:S07]  /*0630*/  @P0 BRA `(.L_x_8) ;  /* 0xfffffffc00680947 */ /* 0x000fee000383ffff */
[----:B------:R-:W-:Y:S05]  /*0640*/  BSYNC.RECONVERGENT B2 ;  /* 0x0000000000027941 */ /* 0x000fea0003800200 */
.L_x_7:
[----:B------:R-:W-:-:S07]  /*0650*/  VIADD R7, R7, 0x1 ;  /* 0x0000000107077836 */ /* 0x000fce0000000000 */
.L_x_6:
[----:B------:R-:W-:Y:S05]  /*0660*/  BSYNC.RECONVERGENT B1 ;  /* 0x0000000000017941 */ /* 0x000fea0003800200 */
.L_x_5:
[----:B------:R-:W-:Y:S01]  /*0670*/  LOP3.LUT P0, RZ, R12, 0xf, RZ, 0xc0, !PT ;  /* 0x0000000f0cff7812 */ /* 0x000fe2000780c0ff */
[----:B------:R-:W-:-:S12]  /*0680*/  BSSY.RECONVERGENT B1, `(.L_x_9) ;  /* 0x0000038000017945 */ /* 0x000fd80003800200 */
[----:B------:R-:W-:Y:S05]  /*0690*/  @!P0 BRA `(.L_x_10) ;  /* 0x0000000000d88947 */ /* 0x000fea0003800000 */
[----:B------:R-:W-:Y:S01]  /*06a0*/  VIADD R3, R14, 0xf ;  /* 0x0000000f0e037836 */ /* 0x000fe20000000000 */
[----:B------:R-:W-:Y:S04]  /*06b0*/  BSSY.RECONVERGENT B2, `(.L_x_11) ;  /* 0x0000017000027945 */ /* 0x000fe80003800200 */
[C---:B------:R-:W-:Y:S02]  /*06c0*/  LOP3.LUT R2, R3.reuse, 0xf, RZ, 0xc0, !PT ;  /* 0x0000000f03027812 */ /* 0x040fe400078ec0ff */
[----:B------:R-:W-:Y:S02]  /*06d0*/  LOP3.LUT P1, RZ, R3, 0x7, RZ, 0xc0, !PT ;  /* 0x0000000703ff7812 */ /* 0x000fe4000782c0ff */
[----:B------:R-:W-:-:S04]  /*06e0*/  IADD3 R2, PT, PT, R2, -0x1, RZ ;  /* 0xffffffff02027810 */ /* 0x000fc80007ffe0ff */
[----:B------:R-:W-:-:S13]  /*06f0*/  ISETP.GE.U32.AND P0, PT, R2, 0x7, PT ;  /* 0x000000070200780c */ /* 0x000fda0003f06070 */
[----:B------:R-:W-:Y:S05]  /*0700*/  @!P0 BRA `(.L_x_12) ;  /* 0x0000000000448947 */ /* 0x000fea0003800000 */
[C---:B------:R-:W-:Y:S01]  /*0710*/  VIADD R9, R7.reuse, 0x1 ;  /* 0x0000000107097836 */ /* 0x040fe20000000000 */
[C---:B------:R-:W-:Y:S01]  /*0720*/  IADD3 R23, PT, PT, R7.reuse, 0x5, RZ ;  /* 0x0000000507177810 */ /* 0x040fe20007ffe0ff */
[----:B------:R-:W-:-:S04]  /*0730*/  IMAD.WIDE.U32 R2, R7, 0x4, R4 ;  /* 0x0000000407027825 */ /* 0x000fc800078e0004 */
[C---:B------:R-:W-:Y:S01]  /*0740*/  VIADD R11, R7.reuse, 0x2 ;  /* 0x00000002070b7836 */ /* 0x040fe20000000000 */
[----:B------:R-:W-:Y:S01]  /*0750*/  ST.E desc[UR36][R2.64+0x4], R9 ;  /* 0x0000040902007985 */ /* 0x000fe2000c101924 */
[C---:B------:R-:W-:Y:S02]  /*0760*/  VIADD R13, R7.reuse, 0x3 ;  /* 0x00000003070d7836 */ /* 0x040fe40000000000 */
[C---:B------:R-:W-:Y:S01]  /*0770*/  VIADD R21, R7.reuse, 0x4 ;  /* 0x0000000407157836 */ /* 0x040fe20000000000 */
[----:B------:R-:W-:Y:S01]  /*0780*/  ST.E desc[UR36][R2.64+0x8], R11 ;  /* 0x0000080b02007985 */ /* 0x000fe2000c101924 */
[C---:B------:R-:W-:Y:S02]  /*0790*/  VIADD R25, R7.reuse, 0x6 ;  /* 0x0000000607197836 */ /* 0x040fe40000000000 */
[C---:B------:R-:W-:Y:S01]  /*07a0*/  VIADD R27, R7.reuse, 0x7 ;  /* 0x00000007071b7836 */ /* 0x040fe20000000000 */
[----:B------:R-:W-:Y:S04]  /*07b0*/  ST.E desc[UR36][R2.64+0xc], R13 ;  /* 0x00000c0d02007985 */ /* 0x000fe8000c101924 */
[----:B------:R-:W-:Y:S04]  /*07c0*/  ST.E desc[UR36][R2.64+0x10], R21 ;  /* 0x0000101502007985 */ /* 0x000fe8000c101924 */
[----:B------:R-:W-:Y:S04]  /*07d0*/  ST.E desc[UR36][R2.64+0x14], R23 ;  /* 0x0000141702007985 */ /* 0x000fe8000c101924 */
[----:B------:R-:W-:Y:S04]  /*07e0*/  ST.E desc[UR36][R2.64+0x18], R25 ;  /* 0x0000181902007985 */ /* 0x000fe8000c101924 */
[----:B------:R-:W-:Y:S04]  /*07f0*/  ST.E desc[UR36][R2.64+0x1c], R27 ;  /* 0x00001c1b02007985 */ /* 0x000fe8000c101924 */
[----:B------:R0:W-:Y:S02]  /*0800*/  ST.E desc[UR36][R2.64], R7 ;  /* 0x0000000702007985 */ /* 0x0001e4000c101924 */
[----:B0-----:R-:W-:-:S07]  /*0810*/  VIADD R7, R7, 0x8 ;  /* 0x0000000807077836 */ /* 0x001fce0000000000 */
.L_x_12:
[----:B------:R-:W-:Y:S05]  /*0820*/  BSYNC.RECONVERGENT B2 ;  /* 0x0000000000027941 */ /* 0x000fea0003800200 */
.L_x_11:
[----:B------:R-:W-:Y:S05]  /*0830*/  @!P1 BRA `(.L_x_10) ;  /* 0x0000000000709947 */ /* 0x000fea0003800000 */
[----:B------:R-:W-:Y:S01]  /*0840*/  VIADD R2, R14, 0x7 ;  /* 0x000000070e027836 */ /* 0x000fe20000000000 */
[----:B------:R-:W-:Y:S04]  /*0850*/  BSSY.RECONVERGENT B2, `(.L_x_13) ;  /* 0x0000010000027945 */ /* 0x000fe80003800200 */
[C---:B------:R-:W-:Y:S02]  /*0860*/  LOP3.LUT R3, R2.reuse, 0x7, RZ, 0xc0, !PT ;  /* 0x0000000702037812 */ /* 0x040fe400078ec0ff */
[----:B------:R-:W-:Y:S02]  /*0870*/  LOP3.LUT R6, R2, 0x3, RZ, 0xc0, !PT ;  /* 0x0000000302067812 */ /* 0x000fe400078ec0ff */
[----:B------:R-:W-:Y:S02]  /*0880*/  IADD3 R3, PT, PT, R3, -0x1, RZ ;  /* 0xffffffff03037810 */ /* 0x000fe40007ffe0ff */
[----:B------:R-:W-:-:S02]  /*0890*/  ISETP.NE.AND P1, PT, R6, RZ, PT ;  /* 0x000000ff0600720c */ /* 0x000fc40003f25270 */
[----:B------:R-:W-:-:S13]  /*08a0*/  ISETP.GE.U32.AND P0, PT, R3, 0x3, PT ;  /* 0x000000030300780c */ /* 0x000fda0003f06070 */
[----:B------:R-:W-:Y:S05]  /*08b0*/  @!P0 BRA `(.L_x_14) ;  /* 0x0000000000248947 */ /* 0x000fea0003800000 */
[C---:B------:R-:W-:Y:S02]  /*08c0*/  VIADD R9, R7.reuse, 0x1 ;  /* 0x0000000107097836 */ /* 0x040fe40000000000 */
[----:B------:R-:W-:-:S04]  /*08d0*/  IMAD.WIDE.U32 R2, R7, 0x4, R4 ;  /* 0x0000000407027825 */ /* 0x000fc800078e0004 */
[C---:B------:R-:W-:Y:S01]  /*08e0*/  VIADD R11, R7.reuse, 0x2 ;  /* 0x00000002070b7836 */ /* 0x040fe20000000000 */
[----:B------:R-:W-:Y:S01]  /*08f0*/  ST.E desc[UR36][R2.64+0x4], R9 ;  /* 0x0000040902007985 */ /* 0x000fe2000c101924 */
[----:B------:R-:W-:-:S03]  /*0900*/  VIADD R13, R7, 0x3 ;  /* 0x00000003070d7836 */ /* 0x000fc60000000000 */
[----:B------:R-:W-:Y:S04]  /*0910*/  ST.E desc[UR36][R2.64+0x8], R11 ;  /* 0x0000080b02007985 */ /* 0x000fe8000c101924 */
[----:B------:R-:W-:Y:S04]  /*0920*/  ST.E desc[UR36][R2.64+0xc], R13 ;  /* 0x00000c0d02007985 */ /* 0x000fe8000c101924 */
[----:B------:R0:W-:Y:S02]  /*0930*/  ST.E desc[UR36][R2.64], R7 ;  /* 0x0000000702007985 */ /* 0x0001e4000c101924 */
[----:B0-----:R-:W-:-:S07]  /*0940*/  VIADD R7, R7, 0x4 ;  /* 0x0000000407077836 */ /* 0x001fce0000000000 */
.L_x_14:
[----:B------:R-:W-:Y:S05]  /*0950*/  BSYNC.RECONVERGENT B2 ;  /* 0x0000000000027941 */ /* 0x000fea0003800200 */
.L_x_13:
[----:B------:R-:W-:Y:S05]  /*0960*/  @!P1 BRA `(.L_x_10) ;  /* 0x0000000000249947 */ /* 0x000fea0003800000 */
[----:B------:R-:W-:Y:S01]  /*0970*/  IMAD.WIDE.U32 R2, R7, 0x4, R4 ;  /* 0x0000000407027825 */ /* 0x000fe200078e0004 */
[----:B------:R-:W-:-:S04]  /*0980*/  ISETP.NE.AND P0, PT, R6, 0x1, PT ;  /* 0x000000010600780c */ /* 0x000fc80003f05270 */
[----:B------:R0:W-:Y:S09]  /*0990*/  ST.E desc[UR36][R2.64], R7 ;  /* 0x0000000702007985 */ /* 0x0001f2000c101924 */
[----:B------:R-:W-:Y:S05]  /*09a0*/  @!P0 BRA `(.L_x_10) ;  /* 0x0000000000148947 */ /* 0x000fea0003800000 */
[----:B------:R-:W-:Y:S02]  /*09b0*/  ISETP.NE.AND P0, PT, R6, 0x2, PT ;  /* 0x000000020600780c */ /* 0x000fe40003f05270 */
[----:B------:R-:W-:-:S05]  /*09c0*/  IADD3 R9, PT, PT, R7, 0x1, RZ ;  /* 0x0000000107097810 */ /* 0x000fca0007ffe0ff */
[----:B------:R1:W-:Y:S06]  /*09d0*/  ST.E desc[UR36][R2.64+0x4], R9 ;  /* 0x0000040902007985 */ /* 0x0003ec000c101924 */
[----:B0-----:R-:W-:-:S05]  /*09e0*/  @P0 VIADD R7, R7, 0x2 ;  /* 0x0000000207070836 */ /* 0x001fca0000000000 */
[----:B------:R1:W-:Y:S02]  /*09f0*/  @P0 ST.E desc[UR36][R2.64+0x8], R7 ;  /* 0x0000080702000985 */ /* 0x0003e4000c101924 */
.L_x_10:
[----:B------:R-:W-:Y:S05]  /*0a00*/  BSYNC.RECONVERGENT B1 ;  /* 0x0000000000017941 */ /* 0x000fea0003800200 */
.L_x_9:
[C---:B------:R-:W-:Y:S01]  /*0a10*/  LOP3.LUT R21, R12.reuse, 0x3, RZ, 0xc0, !PT ;  /* 0x000000030c157812 */ /* 0x040fe200078ec0ff */
[----:B------:R-:W-:Y:S01]  /*0a20*/  IMAD.MOV.U32 R13, RZ, RZ, 0x1 ;  /* 0x00000001ff0d7424 */ /* 0x000fe200078e00ff */
[----:B------:R-:W-:-:S07]  /*0a30*/  LOP3.LUT R12, R12, 0xfffffffc, RZ, 0xc0, !PT ;  /* 0xfffffffc0c0c7812 */ /* 0x000fce00078ec0ff */
.L_x_21:
[----:B------:R-:W2:Y:S01]  /*0a40*/  LDCU.64 UR4, c[0x0][0x388] ;  /* 0x00007100ff0477ac */ /* 0x000ea20008000a00 */
[----:B------:R3:W-:Y:S01]  /*0a50*/  ST.E desc[UR36][R4.64], R13 ;  /* 0x0000000d04007985 */ /* 0x0007e2000c101924 */
[----:B01----:R-:W-:Y:S01]  /*0a60*/  IADD3 R3, PT, PT, R14, -0x2, RZ ;  /* 0xfffffffe0e037810 */ /* 0x003fe20007ffe0ff */
[----:B------:R-:W-:Y:S01]  /*0a70*/  VIADD R25, R13, 0xffffffff ;  /* 0xffffffff0d197836 */ /* 0x000fe20000000000 */
[----:B------:R-:W-:Y:S01]  /*0a80*/  BSSY.RECONVERGENT B1, `(.L_x_15) ;  /* 0x0000050000017945 */ /* 0x000fe20003800200 */
[----:B------:R-:W-:Y:S01]  /*0a90*/  IMAD.MOV.U32 R27, RZ, RZ, 0x1 ;  /* 0x00000001ff1b7424 */ /* 0x000fe200078e00ff */
[----:B------:R-:W-:Y:S01]  /*0aa0*/  ISETP.GE.U32.AND P0, PT, R3, 0x3, PT ;  /* 0x000000030300780c */ /* 0x000fe20003f06070 */
[----:B------:R-:W-:Y:S02]  /*0ab0*/  IMAD.IADD R2, R25, 0x1, R18 ;  /* 0x0000000119027824 */ /* 0x000fe400078e0212 */
[----:B------:R-:W-:-:S03]  /*0ac0*/  IMAD.MOV.U32 R23, RZ, RZ, R13 ;  /* 0x000000ffff177224 */ /* 0x000fc600078e000d */
[----:B--2---:R-:W-:-:S05]  /*0ad0*/  IADD3 R2, P1, PT, R2, UR4, RZ ;  /* 0x0000000402027c10 */ /* 0x004fca000ff3e0ff */
[----:B------:R-:W-:Y:S02]  /*0ae0*/  IMAD.X R3, RZ, RZ, UR5, P1 ;  /* 0x00000005ff037e24 */ /* 0x000fe400088e06ff */
[----:B---3--:R-:W-:Y:S06]  /*0af0*/  @!P0 BRA `(.L_x_16) ;  /* 0x0000000400208947 */ /* 0x008fec0003800000 */
[----:B------:R-:W-:Y:S01]  /*0b00*/  BSSY.RECONVERGENT B2, `(.L_x_17) ;  /* 0x0000046000027945 */ /* 0x000fe20003800200 */
[----:B------:R-:W-:Y:S01]  /*0b10*/  IMAD.MOV.U32 R11, RZ, RZ, 0x1 ;  /* 0x00000001ff0b7424 */ /* 0x000fe200078e00ff */
[----:B------:R-:W-:-:S07]  /*0b20*/  MOV R23, R13 ;  /* 0x0000000d00177202 */ /* 0x000fce0000000f00 */
.L_x_18:
[----:B------:R-:W0:Y:S01]  /*0b30*/  LDCU.64 UR4, c[0x0][0x380] ;  /* 0x00007000ff0477ac */ /* 0x000e220008000a00 */
[C---:B------:R-:W-:Y:S01]  /*0b40*/  VIADD R6, R11.reuse, 0xffffffff ;  /* 0xffffffff0b067836 */ /* 0x040fe20000000000 */
[----:B------:R-:W2:Y:S01]  /*0b50*/  LDG.E.U8 R27, desc[UR36][R2.64] ;  /* 0x00000024021b7981 */ /* 0x000ea2000c1e1100 */
[----:B------:R-:W-:-:S05]  /*0b60*/  IMAD.WIDE.U32 R8, R11, 0x4, R4 ;  /* 0x000000040b087825 */ /* 0x000fca00078e0004 */
[----:B------:R-:W3:Y:S04]  /*0b70*/  LD.E R20, desc[UR36][R8.64] ;  /* 0x0000002408147980 */ /* 0x000ee8000c101900 */
[----:B------:R-:W4:Y:S01]  /*0b80*/  LD.E R10, desc[UR36][R8.64+0x4] ;  /* 0x00000424080a7980 */ /* 0x000f22000c101900 */
[----:B0-----:R-:W-:-:S05]  /*0b90*/  IADD3 R6, P0, PT, R6, UR4, RZ ;  /* 0x0000000406067c10 */ /* 0x001fca000ff1e0ff */
[----:B------:R-:W-:-:S05]  /*0ba0*/  IMAD.X R7, RZ, RZ, UR5, P0 ;  /* 0x00000005ff077e24 */ /* 0x000fca00080e06ff */
[----:B------:R-:W2:Y:S01]  /*0bb0*/  LDG.E.U8 R22, desc[UR36][R6.64] ;  /* 0x0000002406167981 */ /* 0x000ea2000c1e1100 */
[----:B---3--:R-:W-:-:S04]  /*0bc0*/  ISETP.GE.AND P0, PT, R20, R23, PT ;  /* 0x000000171400720c */ /* 0x008fc80003f06270 */
[CC--:B--2---:R-:W-:Y:S02]  /*0bd0*/  ISETP.NE.OR P2, PT, R22.reuse, R27.reuse, P0 ;  /* 0x0000001b1600720c */ /* 0x0c4fe40000745670 */
[----:B------:R-:W-:Y:S01]  /*0be0*/  ISETP.NE.OR P1, PT, R22, R27, !P0 ;  /* 0x0000001b1600720c */ /* 0x000fe20004725670 */
[----:B------:R-:W-:-:S06]  /*0bf0*/  VIADD R22, R25, 0x1 ;  /* 0x0000000119167836 */ /* 0x000fcc0000000000 */
[----:B------:R-:W-:-:S04]  /*0c00*/  @P0 IMAD.MOV.U32 R24, RZ, RZ, R22 ;  /* 0x000000ffff180224 */ /* 0x000fc800078e0016 */
[----:B------:R-:W-:Y:S02]  /*0c10*/  @!P2 IADD3 R22, PT, PT, R25, RZ, RZ ;  /* 0x000000ff1916a210 */ /* 0x000fe40007ffe0ff */
[----:B------:R-:W-:Y:S02]  /*0c20*/  @!P1 IMAD.MOV R24, RZ, RZ, R25 ;  /* 0x000000ffff189224 */ /* 0x000fe400078e0219 */
[----:B------:R-:W-:Y:S02]  /*0c30*/  @!P0 VIADDMNMX.U32 R25, R20, 0x1, R22, PT ;  /* 0x0000000114198846 */ /* 0x000fe40003800016 */
[----:B------:R-:W2:Y:S01]  /*0c40*/  LD.E R22, desc[UR36][R8.64+0x8] ;  /* 0x0000082408167980 */ /* 0x000ea2000c101900 */
[----:B------:R-:W-:-:S04]  /*0c50*/  @P0 VIADDMNMX.U32 R25, R23, 0x1, R24, PT ;  /* 0x0000000117190846 */ /* 0x000fc80003800018 */
[----:B----4-:R-:W-:Y:S01]  /*0c60*/  ISETP.GE.AND P0, PT, R10, R25, PT ;  /* 0x000000190a00720c */ /* 0x010fe20003f06270 */
[----:B------:R0:W-:-:S12]  /*0c70*/  ST.E desc[UR36][R8.64], R25 ;  /* 0x0000001908007985 */ /* 0x0001d8000c101924 */
[----:B------:R-:W3:Y:S04]  /*0c80*/  @P0 LDG.E.U8 R23, desc[UR36][R6.64+0x1] ;  /* 0x0000012406170981 */ /* 0x000ee8000c1e1100 */
[----:B------:R-:W3:Y:S04]  /*0c90*/  @P0 LDG.E.U8 R24, desc[UR36][R2.64] ;  /* 0x0000002402180981 */ /* 0x000ee8000c1e1100 */
[----:B------:R-:W4:Y:S04]  /*0ca0*/  @!P0 LDG.E.U8 R26, desc[UR36][R6.64+0x1] ;  /* 0x00000124061a8981 */ /* 0x000f28000c1e1100 */
[----:B------:R-:W4:Y:S01]  /*0cb0*/  @!P0 LDG.E.U8 R27, desc[UR36][R2.64] ;  /* 0x00000024021b8981 */ /* 0x000f22000c1e1100 */
[----:B---3--:R-:W-:Y:S01]  /*0cc0*/  ISETP.NE.OR P2, PT, R23, R24, !P0 ;  /* 0x000000181700720c */ /* 0x008fe20004745670 */
[----:B------:R-:W-:Y:S01]  /*0cd0*/  VIADD R23, R20, 0x1 ;  /* 0x0000000114177836 */ /* 0x000fe20000000000 */
[----:B----4-:R-:W-:-:S03]  /*0ce0*/  ISETP.NE.OR P1, PT, R26, R27, P0 ;  /* 0x0000001b1a00720c */ /* 0x010fc60000725670 */
[----:B------:R-:W-:-:S08]  /*0cf0*/  @!P0 IMAD.MOV.U32 R24, RZ, RZ, R23 ;  /* 0x000000ffff188224 */ /* 0x000fd000078e0017 */
[----:B------:R-:W-:-:S05]  /*0d00*/  @!P2 IMAD.MOV R23, RZ, RZ, R20 ;  /* 0x000000ffff17a224 */ /* 0x000fca00078e0214 */
[----:B------:R-:W-:Y:S02]  /*0d10*/  @P0 VIADDMNMX.U32 R23, R25, 0x1, R23, PT ;  /* 0x0000000119170846 */ /* 0x000fe40003800017 */
[----:B0-----:R-:W3:Y:S01]  /*0d20*/  LD.E R25, desc[UR36][R8.64+0xc] ;  /* 0x00000c2408197980 */ /* 0x001ee2000c101900 */
[----:B------:R-:W-:-:S04]  /*0d30*/  @!P1 IADD3 R24, PT, PT, R20, RZ, RZ ;  /* 0x000000ff14189210 */ /* 0x000fc80007ffe0ff */
[----:B------:R-:W-:-:S04]  /*0d40*/  @!P0 VIADDMNMX.U32 R23, R10, 0x1, R24, PT ;  /* 0x000000010a178846 */ /* 0x000fc80003800018 */
[----:B--2---:R-:W-:Y:S01]  /*0d50*/  ISETP.GE.AND P0, PT, R22, R23, PT ;  /* 0x000000171600720c */ /* 0x004fe20003f06270 */
[----:B------:R0:W-:-:S12]  /*0d60*/  ST.E desc[UR36][R8.64+0x4], R23 ;  /* 0x0000041708007985 */ /* 0x0001d8000c101924 */
[----:B------:R-:W2:Y:S04]  /*0d70*/  @P0 LDG.E.U8 R20, desc[UR36][R6.64+0x2] ;  /* 0x0000022406140981 */ /* 0x000ea8000c1e1100 */
[----:B------:R-:W2:Y:S04]  /*0d80*/  @P0 LDG.E.U8 R27, desc[UR36][R2.64] ;  /* 0x00000024021b0981 */ /* 0x000ea8000c1e1100 */
[----:B------:R-:W4:Y:S04]  /*0d90*/  @!P0 LDG.E.U8 R24, desc[UR36][R6.64+0x2] ;  /* 0x0000022406188981 */ /* 0x000f28000c1e1100 */
[----:B------:R-:W4:Y:S01]  /*0da0*/  @!P0 LDG.E.U8 R29, desc[UR36][R2.64] ;  /* 0x00000024021d8981 */ /* 0x000f22000c1e1100 */
[----:B--2---:R-:W-:Y:S01]  /*0db0*/  ISETP.NE.OR P2, PT, R20, R27, !P0 ;  /* 0x0000001b1400720c */ /* 0x004fe20004745670 */
[----:B------:R-:W-:Y:S01]  /*0dc0*/  VIADD R20, R10, 0x1 ;  /* 0x000000010a147836 */ /* 0x000fe20000000000 */
[----:B----4-:R-:W-:-:S03]  /*0dd0*/  ISETP.NE.OR P1, PT, R24, R29, P0 ;  /* 0x0000001d1800720c */ /* 0x010fc60000725670 */
[----:B------:R-:W-:-:S08]  /*0de0*/  @!P0 IMAD.MOV.U32 R24, RZ, RZ, R20 ;  /* 0x000000ffff188224 */ /* 0x000fd000078e0014 */
[--C-:B------:R-:W-:Y:S02]  /*0df0*/  @!P2 IMAD.MOV R20, RZ, RZ, R10.reuse ;  /* 0x000000ffff14a224 */ /* 0x100fe400078e020a */
[----:B------:R-:W-:-:S03]  /*0e00*/  @!P1 IMAD.MOV R24, RZ, RZ, R10 ;  /* 0x000000ffff189224 */ /* 0x000fc600078e020a */
[----:B0-----:R-:W-:Y:S02]  /*0e10*/  @P0 VIADDMNMX.U32 R23, R23, 0x1, R20, PT ;  /* 0x0000000117170846 */ /* 0x001fe40003800014 */
[----:B------:R-:W-:-:S04]  /*0e20*/  @!P0 VIADDMNMX.U32 R23, R22, 0x1, R24, PT ;  /* 0x0000000116178846 */ /* 0x000fc80003800018 */
[----:B---3--:R-:W-:Y:S01]  /*0e30*/  ISETP.GE.AND P0, PT, R25, R23, PT ;  /* 0x000000171900720c */ /* 0x008fe20003f06270 */
[----:B------:R0:W-:-:S12]  /*0e40*/  ST.E desc[UR36][R8.64+0x8], R23 ;  /* 0x0000081708007985 */ /* 0x0001d8000c101924 */
[----:B------:R-:W2:Y:S04]  /*0e50*/  @P0 LDG.E.U8 R10, desc[UR36][R6.64+0x3] ;  /* 0x00000324060a0981 */ /* 0x000ea8000c1e1100 */
[----:B------:R-:W2:Y:S04]  /*0e60*/  @P0 LDG.E.U8 R27, desc[UR36][R2.64] ;  /* 0x00000024021b0981 */ /* 0x000ea8000c1e1100 */
[----:B------:R1:W3:Y:S04]  /*0e70*/  @!P0 LDG.E.U8 R20, desc[UR36][R6.64+0x3] ;  /* 0x0000032406148981 */ /* 0x0002e8000c1e1100 */
[----:B------:R-:W3:Y:S01]  /*0e80*/  @!P0 LDG.E.U8 R29, desc[UR36][R2.64] ;  /* 0x00000024021d8981 */ /* 0x000ee2000c1e1100 */
[C---:B-1----:R-:W-:Y:S01]  /*0e90*/  VIADD R7, R11.reuse, 0x3 ;  /* 0x000000030b077836 */ /* 0x042fe20000000000 */
[----:B------:R-:W-:-:S02]  /*0ea0*/  IADD3 R11, PT, PT, R11, 0x4, RZ ;  /* 0x000000040b0b7810 */ /* 0x000fc40007ffe0ff */
[----:B--2---:R-:W-:Y:S02]  /*0eb0*/  ISETP.NE.OR P2, PT, R10, R27, !P0 ;  /* 0x0000001b0a00720c */ /* 0x004fe40004745670 */
[----:B------:R-:W-:Y:S02]  /*0ec0*/  IADD3 R10, PT, PT, R22, 0x1, RZ ;  /* 0x00000001160a7810 */ /* 0x000fe40007ffe0ff */
[----:B---3--:R-:W-:-:S03]  /*0ed0*/  ISETP.NE.OR P1, PT, R20, R29, P0 ;  /* 0x0000001d1400720c */ /* 0x008fc60000725670 */
[----:B------:R-:W-:-:S06]  /*0ee0*/  @!P0 IMAD.MOV.U32 R20, RZ, RZ, R10 ;  /* 0x000000ffff148224 */ /* 0x000fcc00078e000a */
[----:B------:R-:W-:-:S04]  /*0ef0*/  @!P2 IMAD.MOV R10, RZ, RZ, R22 ;  /* 0x000000ffff0aa224 */ /* 0x000fc800078e0216 */
[----:B------:R-:W-:Y:S01]  /*0f00*/  @!P1 IMAD.MOV R20, RZ, RZ, R22 ;  /* 0x000000ffff149224 */ /* 0x000fe200078e0216 */
[----:B0-----:R-:W-:-:S04]  /*0f10*/  @P0 VIADDMNMX.U32 R23, R23, 0x1, R10, PT ;  /* 0x0000000117170846 */ /* 0x001fc8000380000a */
[----:B------:R-:W-:-:S05]  /*0f20*/  @!P0 VIADDMNMX.U32 R23, R25, 0x1, R20, PT ;  /* 0x0000000119178846 */ /* 0x000fca0003800014 */
[----:B------:R0:W-:Y:S01]  /*0f30*/  ST.E desc[UR36][R8.64+0xc], R23 ;  /* 0x00000c1708007985 */ /* 0x0001e2000c101924 */
[----:B------:R-:W-:-:S13]  /*0f40*/  ISETP.NE.AND P0, PT, R7, R12, PT ;  /* 0x0000000c0700720c */ /* 0x000fda0003f05270 */
[----:B0-----:R-:W-:Y:S05]  /*0f50*/  @P0 BRA `(.L_x_18) ;  /* 0xfffffff800f40947 */ /* 0x001fea000383ffff */
[----:B------:R-:W-:Y:S05]  /*0f60*/  BSYNC.RECONVERGENT B2 ;  /* 0x0000000000027941 */ /* 0x000fea0003800200 */
.L_x_17:
[----:B------:R-:W-:-:S07]  /*0f70*/  IMAD.MOV.U32 R27, RZ, RZ, R11 ;  /* 0x000000ffff1b7224 */ /* 0x000fce00078e000b */
.L_x_16:
[----:B------:R-:W-:Y:S05]  /*0f80*/  BSYNC.RECONVERGENT B1 ;  /* 0x0000000000017941 */ /* 0x000fea0003800200 */
.L_x_15:
[----:B------:R-:W-:Y:S01]  /*0f90*/  ISETP.NE.AND P0, PT, R21, RZ, PT ;  /* 0x000000ff1500720c */ /* 0x000fe20003f05270 */
[----:B------:R-:W-:-:S12]  /*0fa0*/  BSSY.RECONVERGENT B1, `(.L_x_19) ;  /* 0x000003f000017945 */ /* 0x000fd80003800200 */
[----:B------:R-:W-:Y:S05]  /*0fb0*/  @!P0 BRA `(.L_x_20) ;  /* 0x0000000000f48947 */ /* 0x000fea0003800000 */
[C---:B------:R-:W-:Y:S01]  /*0fc0*/  IMAD.WIDE.U32 R6, R27.reuse, 0x4, R4 ;  /* 0x000000041b067825 */ /* 0x040fe200078e0004 */
[----:B------:R-:W0:Y:S01]  /*0fd0*/  LDCU.64 UR4, c[0x0][0x380] ;  /* 0x00007000ff0477ac */ /* 0x000e220008000a00 */
[----:B------:R-:W2:Y:S04]  /*0fe0*/  LDG.E.U8 R29, desc[UR36][R2.64] ;  /* 0x00000024021d7981 */ /* 0x000ea8000c1e1100 */
[----:B------:R-:W3:Y:S01]  /*0ff0*/  LD.E R22, desc[UR36][R6.64] ;  /* 0x0000002406167980 */ /* 0x000ee2000c101900 */
[----:B------:R-:W-:Y:S01]  /*1000*/  VIADD R11, R27, 0xffffffff ;  /* 0xffffffff1b0b7836 */ /* 0x000fe20000000000 */
[----:B---3--:R-:W-:-:S13]  /*1010*/  ISETP.GE.AND P0, PT, R22, R23, PT ;  /* 0x000000171600720c */ /* 0x008fda0003f06270 */
[----:B0-----:R-:W-:Y:S02]  /*1020*/  @P0 IMAD.U32 R24, RZ, RZ, UR4 ;  /* 0x00000004ff180e24 */ /* 0x001fe4000f8e00ff */
[----:B------:R-:W-:-:S03]  /*1030*/  @P0 IMAD.U32 R20, RZ, RZ, UR5 ;  /* 0x00000005ff140e24 */ /* 0x000fc6000f8e00ff */
[----:B------:R-:W-:Y:S02]  /*1040*/  @P0 IADD3 R8, P1, PT, R11, R24, RZ ;  /* 0x000000180b080210 */ /* 0x000fe40007f3e0ff */
[----:B------:R-:W-:-:S03]  /*1050*/  @!P0 MOV R24, UR4 ;  /* 0x0000000400188c02 */ /* 0x000fc60008000f00 */
[----:B------:R-:W-:Y:S01]  /*1060*/  @P0 IMAD.X R9, RZ, RZ, R20, P1 ;  /* 0x000000ffff090224 */ /* 0x000fe200008e0614 */
[----:B------:R-:W-:Y:S01]  /*1070*/  @!P0 IADD3 R10, P1, PT, R11, R24, RZ ;  /* 0x000000180b0a8210 */ /* 0x000fe20007f3e0ff */
[----:B------:R-:W-:-:S03]  /*1080*/  @!P0 IMAD.U32 R20, RZ, RZ, UR5 ;  /* 0x00000005ff148e24 */ /* 0x000fc6000f8e00ff */
[----:B------:R-:W2:Y:S01]  /*1090*/  @P0 LDG.E.U8 R8, desc[UR36][R8.64] ;  /* 0x0000002408080981 */ /* 0x000ea2000c1e1100 */
[----:B------:R-:W-:-:S05]  /*10a0*/  @!P0 IMAD.X R11, RZ, RZ, R20, P1 ;  /* 0x000000ffff0b8224 */ /* 0x000fca00008e0614 */
[----:B------:R-:W3:Y:S01]  /*10b0*/  @!P0 LDG.E.U8 R10, desc[UR36][R10.64] ;  /* 0x000000240a0a8981 */ /* 0x000ee2000c1e1100 */
[----:B------:R-:W-:-:S05]  /*10c0*/  VIADD R28, R25, 0x1 ;  /* 0x00000001191c7836 */ /* 0x000fca0000000000 */
[----:B------:R-:W-:Y:S02]  /*10d0*/  @P0 MOV R26, R28 ;  /* 0x0000001c001a0202 */ /* 0x000fe40000000f00 */
[-C--:B--2---:R-:W-:Y:S02]  /*10e0*/  ISETP.NE.OR P2, PT, R8, R29.reuse, !P0 ;  /* 0x0000001d0800720c */ /* 0x084fe40004745670 */
[----:B---3--:R-:W-:-:S11]  /*10f0*/  ISETP.NE.OR P1, PT, R10, R29, P0 ;  /* 0x0000001d0a00720c */ /* 0x008fd60000725670 */
[--C-:B------:R-:W-:Y:S02]  /*1100*/  @!P2 IMAD.MOV R26, RZ, RZ, R25.reuse ;  /* 0x000000ffff1aa224 */ /* 0x100fe400078e0219 */
[----:B------:R-:W-:-:S03]  /*1110*/  @!P1 IMAD.MOV R28, RZ, RZ, R25 ;  /* 0x000000ffff1c9224 */ /* 0x000fc600078e0219 */
[----:B------:R-:W-:Y:S02]  /*1120*/  @P0 VIADDMNMX.U32 R23, R23, 0x1, R26, PT ;  /* 0x0000000117170846 */ /* 0x000fe4000380001a */
[----:B------:R-:W-:-:S05]  /*1130*/  @!P0 VIADDMNMX.U32 R23, R22, 0x1, R28, PT ;  /* 0x0000000116178846 */ /* 0x000fca000380001c */
[----:B------:R0:W-:Y:S01]  /*1140*/  ST.E desc[UR36][R6.64], R23 ;  /* 0x0000001706007985 */ /* 0x0001e2000c101924 */
[----:B------:R-:W-:-:S13]  /*1150*/  ISETP.NE.AND P0, PT, R21, 0x1, PT ;  /* 0x000000011500780c */ /* 0x000fda0003f05270 */
[----:B0-----:R-:W-:Y:S05]  /*1160*/  @!P0 BRA `(.L_x_20) ;  /* 0x0000000000888947 */ /* 0x001fea0003800000 */
[C---:B------:R-:W-:Y:S01]  /*1170*/  VIADD R25, R27.reuse, 0x1 ;  /* 0x000000011b197836 */ /* 0x040fe20000000000 */
[----:B------:R-:W-:Y:S02]  /*1180*/  IADD3 R8, P0, PT, R27, R24, RZ ;  /* 0x000000181b087210 */ /* 0x000fe40007f1e0ff */
[----:B------:R-:W2:Y:S01]  /*1190*/  LDG.E.U8 R27, desc[UR36][R2.64] ;  /* 0x00000024021b7981 */ /* 0x000ea2000c1e1100 */
[----:B------:R-:W-:-:S04]  /*11a0*/  IMAD.WIDE.U32 R10, R25, 0x4, R4 ;  /* 0x00000004190a7825 */ /* 0x000fc800078e0004 */
[----:B------:R-:W-:Y:S01]  /*11b0*/  IMAD.X R9, RZ, RZ, R20, P0 ;  /* 0x000000ffff097224 */ /* 0x000fe200000e0614 */
[----:B------:R-:W3:Y:S04]  /*11c0*/  LD.E R26, desc[UR36][R10.64] ;  /* 0x000000240a1a7980 */ /* 0x000ee8000c101900 */
[----:B------:R-:W2:Y:S01]  /*11d0*/  LDG.E.U8 R8, desc[UR36][R8.64] ;  /* 0x0000002408087981 */ /* 0x000ea2000c1e1100 */
[----:B---3--:R-:W-:-:S04]  /*11e0*/  ISETP.GE.AND P0, PT, R26, R23, PT ;  /* 0x000000171a00720c */ /* 0x008fc80003f06270 */
[CC--:B--2---:R-:W-:Y:S02]  /*11f0*/  ISETP.NE.OR P2, PT, R8.reuse, R27.reuse, !P0 ;  /* 0x0000001b0800720c */ /* 0x0c4fe40004745670 */
[----:B------:R-:W-:Y:S02]  /*1200*/  ISETP.NE.OR P1, PT, R8, R27, P0 ;  /* 0x0000001b0800720c */ /* 0x000fe40000725670 */
[----:B------:R-:W-:-:S05]  /*1210*/  IADD3 R27, PT, PT, R22, 0x1, RZ ;  /* 0x00000001161b7810 */ /* 0x000fca0007ffe0ff */
[----:B------:R-:W-:-:S04]  /*1220*/  @!P0 IMAD.MOV.U32 R28, RZ, RZ, R27 ;  /* 0x000000ffff1c8224 */ /* 0x000fc800078e001b */
[--C-:B------:R-:W-:Y:S02]  /*1230*/  @!P2 IMAD.MOV R27, RZ, RZ, R22.reuse ;  /* 0x000000ffff1ba224 */ /* 0x100fe400078e0216 */
[----:B------:R-:W-:-:S03]  /*1240*/  @!P1 IMAD.MOV R28, RZ, RZ, R22 ;  /* 0x000000ffff1c9224 */ /* 0x000fc600078e0216 */
[----:B------:R-:W-:Y:S02]  /*1250*/  @P0 VIADDMNMX.U32 R23, R23, 0x1, R27, PT ;  /* 0x0000000117170846 */ /* 0x000fe4000380001b */
[----:B------:R-:W-:-:S05]  /*1260*/  @!P0 VIADDMNMX.U32 R23, R26, 0x1, R28, PT ;  /* 0x000000011a178846 */ /* 0x000fca000380001c */
[----:B------:R0:W-:Y:S01]  /*1270*/  ST.E desc[UR36][R10.64], R23 ;  /* 0x000000170a007985 */ /* 0x0001e2000c101924 */
[----:B------:R-:W-:-:S13]  /*1280*/  ISETP.NE.AND P0, PT, R21, 0x2, PT ;  /* 0x000000021500780c */ /* 0x000fda0003f05270 */
[----:B0-----:R-:W-:Y:S05]  /*1290*/  @!P0 BRA `(.L_x_20) ;  /* 0x00000000003c8947 */ /* 0x001fea0003800000 */
[----:B------:R-:W-:Y:S01]  /*12a0*/  IADD3 R24, P0, PT, R25, R24, RZ ;  /* 0x0000001819187210 */ /* 0x000fe20007f1e0ff */
[----:B------:R-:W2:Y:S04]  /*12b0*/  LD.E R10, desc[UR36][R6.64+0x8] ;  /* 0x00000824060a7980 */ /* 0x000ea8000c101900 */
[----:B------:R-:W-:Y:S01]  /*12c0*/  IMAD.X R25, RZ, RZ, R20, P0 ;  /* 0x000000ffff197224 */ /* 0x000fe200000e0614 */
[----:B------:R-:W3:Y:S04]  /*12d0*/  LDG.E.U8 R3, desc[UR36][R2.64] ;  /* 0x0000002402037981 */ /* 0x000ee8000c1e1100 */
[----:B------:R-:W3:Y:S01]  /*12e0*/  LDG.E.U8 R24, desc[UR36][R24.64] ;  /* 0x0000002418187981 */ /* 0x000ee2000c1e1100 */
[----:B------:R-:W-:-:S02]  /*12f0*/  IADD3 R8, PT, PT, R26, 0x1, RZ ;  /* 0x000000011a087810 */ /* 0x000fc40007ffe0ff */
[----:B--2---:R-:W-:-:S04]  /*1300*/  ISETP.GE.AND P0, PT, R10, R23, PT ;  /* 0x000000170a00720c */ /* 0x004fc80003f06270 */
[CC--:B---3--:R-:W-:Y:S02]  /*1310*/  ISETP.NE.OR P2, PT, R24.reuse, R3.reuse, !P0 ;  /* 0x000000031800720c */ /* 0x0c8fe40004745670 */
[----:B------:R-:W-:-:S07]  /*1320*/  ISETP.NE.OR P1, PT, R24, R3, P0 ;  /* 0x000000031800720c */ /* 0x000fce0000725670 */
[----:B------:R-:W-:-:S04]  /*1330*/  @!P0 IMAD.MOV.U32 R9, RZ, RZ, R8 ;  /* 0x000000ffff098224 */ /* 0x000fc800078e0008 */
[--C-:B------:R-:W-:Y:S02]  /*1340*/  @!P2 IMAD.MOV R8, RZ, RZ, R26.reuse ;  /* 0x000000ffff08a224 */ /* 0x100fe400078e021a */
[----:B------:R-:W-:-:S03]  /*1350*/  @!P1 IMAD.MOV R9, RZ, RZ, R26 ;  /* 0x000000ffff099224 */ /* 0x000fc600078e021a */
[----:B------:R-:W-:Y:S02]  /*1360*/  @P0 VIADDMNMX.U32 R23, R23, 0x1, R8, PT ;  /* 0x0000000117170846 */ /* 0x000fe40003800008 */
[----:B------:R-:W-:-:S05]  /*1370*/  @!P0 VIADDMNMX.U32 R23, R10, 0x1, R9, PT ;  /* 0x000000010a178846 */ /* 0x000fca0003800009 */
[----:B------:R0:W-:Y:S02]  /*1380*/  ST.E desc[UR36][R6.64+0x8], R23 ;  /* 0x0000081706007985 */ /* 0x0001e4000c101924 */
.L_x_20:
[----:B------:R-:W-:Y:S05]  /*1390*/  BSYNC.RECONVERGENT B1 ;  /* 0x0000000000017941 */ /* 0x000fea0003800200 */
.L_x_19:
[----:B------:R-:W-:-:S05]  /*13a0*/  VIADD R13, R13, 0x1 ;  /* 0x000000010d0d7836 */ /* 0x000fca0000000000 */
[----:B------:R-:W-:-:S13]  /*13b0*/  ISETP.NE.AND P0, PT, R13, R14, PT ;  /* 0x0000000e0d00720c */ /* 0x000fda0003f05270 */
[----:B------:R-:W-:Y:S05]  /*13c0*/  @P0 BRA `(.L_x_21) ;  /* 0xfffffff4009c0947 */ /* 0x000fea000383ffff */
.L_x_4:
[----:B------:R-:W-:Y:S05]  /*13d0*/  BSYNC.RECONVERGENT B0 ;  /* 0x0000000000007941 */ /* 0x000fea0003800200 */
.L_x_3:
[----:B------:R-:W-:Y:S01]  /*13e0*/  IMAD.WIDE R2, R15, 0x4, R4 ;  /* 0x000000040f027825 */ /* 0x000fe200078e0204 */
[----:B------:R-:W1:Y:S05]  /*13f0*/  LDCU UR4, c[0x0][0x39c] ;  /* 0x00007380ff0477ac */ /* 0x000e6a0008000800 */
[----:B------:R-:W1:Y:S02]  /*1400*/  LD.E R2, desc[UR36][R2.64] ;  /* 0x0000002402027980 */ /* 0x000e64000c101900 */
[----:B-1----:R-:W-:Y:S01]  /*1410*/  ISETP.GT.AND P0, PT, R2, UR4, PT ;  /* 0x0000000402007c0c */ /* 0x002fe2000bf04270 */
[----:B------:R-:W1:-:S12]  /*1420*/  LDCU UR4, c[0x0][0x390] ;  /* 0x00007200ff0477ac */ /* 0x000e580008000800 */
[----:B0-----:R-:W2:Y:S01]  /*1430*/  @!P0 LDG.E R6, desc[UR36][R16.64] ;  /* 0x0000002410068981 */ /* 0x001ea2000c1e1900 */
[----:B------:R-:W-:Y:S02]  /*1440*/  IMAD.IADD R18, R19, 0x1, R18 ;  /* 0x0000000113127824 */ /* 0x000fe400078e0212 */
[----:B------:R-:W-:Y:S01]  /*1450*/  IMAD.IADD R0, R0, 0x1, -R19 ;  /* 0x0000000100007824 */ /* 0x000fe200078e0a13 */
[----:B--2---:R-:W-:-:S05]  /*1460*/  @!P0 IADD3 R7, PT, PT, R6, 0x1, RZ ;  /* 0x0000000106078810 */ /* 0x004fca0007ffe0ff */
[----:B------:R0:W-:Y:S01]  /*1470*/  @!P0 STG.E desc[UR36][R16.64], R7 ;  /* 0x0000000710008986 */ /* 0x0001e2000c101924 */
[----:B-1----:R-:W-:-:S13]  /*1480*/  ISETP.GE.AND P0, PT, R18, UR4, PT ;  /* 0x0000000412007c0c */ /* 0x002fda000bf06270 */
[----:B0-----:R-:W-:Y:S05]  /*1490*/  @!P0 BRA `(.L_x_22) ;  /* 0xffffffec007c8947 */ /* 0x001fea000383ffff */
[----:B------:R-:W-:Y:S05]  /*14a0*/  EXIT ;  /* 0x000000000000794d */ /* 0x000fea0003800000 */
.L_x_23:
[----:B------:R-:W-:-:S00]  /*14b0*/  BRA `(.L_x_23) ;  /* 0xfffffffc00fc7947 */ /* 0x000fc0000383ffff */
[----:B------:R-:W-:-:S00]  /*14c0*/  NOP ;  /* 0x0000000000007918 */ /* 0x000fc00000000000 */
        /* <DEDUP_REMOVED lines=11> */
.L_x_24:


//--------------------- .nv.global.init           --------------------------
	.section	.nv.global.init,"aw",@progbits
.nv.global.init:
	.type		$str,@object
	.size		$str,(.L_0 - $str)
$str:
        /*0000*/ 	.byte	0x63, 0x75, 0x64, 0x61, 0x20, 0x73, 0x74, 0x61, 0x72, 0x74, 0x65, 0x64, 0x20, 0x0a, 0x00
.L_0:


//--------------------- .nv.shared.reserved.0     --------------------------
	.section	.nv.shared.reserved.0,"aw",@nobits
	.weak		__nv_reservedSMEM_offset_0_alias
	.size		__nv_reservedSMEM_offset_0_alias, 0, 64
	.other		__nv_reservedSMEM_offset_0_alias,@"STO_CUDA_RESERVED_SHARED STV_DEFAULT"
__nv_reservedSMEM_offset_0_alias:
	.zero		0
	.zero		64


//--------------------- .nv.constant0._Z11compMatchesPcS_iiiiPi --------------------------
	.section	.nv.constant0._Z11compMatchesPcS_iiiiPi,"a",@progbits
	.sectionflags	@""
	.align	4
.nv.constant0._Z11compMatchesPcS_iiiiPi:
	.zero		936


//--------------------- SYMBOLS --------------------------

	.type		.nv.reservedSmem.offset0,@object
	.size		.nv.reservedSmem.offset0,0x4
	.type		vprintf,@function
	.type		malloc,@function
